//
// Generated by NVIDIA NVVM Compiler
//
// Compiler Build ID: CL-36424714
// Cuda compilation tools, release 13.0, V13.0.88
// Based on NVVM 20.0.0
//

.version 9.0
.target sm_100
.address_size 64

	// .globl	_Z11relu_kernelPiS_PFiiE

.visible .entry _Z11relu_kernelPiS_PFiiE(
	.param .u64 .ptr .align 1 _Z11relu_kernelPiS_PFiiE_param_0,
	.param .u64 .ptr .align 1 _Z11relu_kernelPiS_PFiiE_param_1,
	.param .u64 .ptr .align 1 _Z11relu_kernelPiS_PFiiE_param_2
)
{
	.reg .b32 	%r<5>;
	.reg .b64 	%rd<9>;

	ld.param.u64 	%rd1, [_Z11relu_kernelPiS_PFiiE_param_0];
	ld.param.u64 	%rd2, [_Z11relu_kernelPiS_PFiiE_param_1];
	ld.param.u64 	%rd3, [_Z11relu_kernelPiS_PFiiE_param_2];
	cvta.to.global.u64 	%rd4, %rd2;
	cvta.to.global.u64 	%rd5, %rd1;
	mov.u32 	%r1, %tid.x;
	mul.wide.u32 	%rd6, %r1, 4;
	add.s64 	%rd7, %rd5, %rd6;
	ld.global.u32 	%r2, [%rd7];
	{ // callseq 0, 0
	.param .b32 param0;
	st.param.b32 	[param0], %r2;
	.param .b32 retval0;
	prototype_0 : .callprototype (.param .b32 _) _ (.param .b32 _);
	call (retval0), 
	%rd3, 
	(
	param0
	)
	, prototype_0;
	ld.param.b32 	%r3, [retval0];
	} // callseq 0
	add.s64 	%rd8, %rd4, %rd6;
	st.global.u32 	[%rd8], %r3;
	ret;

}


// ===== COMPILED SASS (sm_100) =====

	.target	sm_100

	.elftype	@"ET_EXEC"


//--------------------- .note.nv.tkinfo           --------------------------
	.section	.note.nv.tkinfo,"",@"SHT_NOTE"
	.sectionflags	@"SHF_NOTE_NV_TKINFO"
	.tkinfo
        /*0018*/ 	.word	0x00000002
        /*0030*/ 	.string	""
        /*0030*/ 	.string	"ptxas"
        /*0030*/ 	.string	"Cuda compilation tools, release 13.0, V13.0.88"
        /*0030*/ 	.string	"Build cuda_13.0.r13.0/compiler.36424714_0"
        /*0030*/ 	.string	"-arch sm_100 -m 64 "



//--------------------- .note.nv.cuinfo           --------------------------
	.section	.note.nv.cuinfo,"",@"SHT_NOTE"
	.sectionflags	@"SHF_NOTE_NV_CUINFO"
        /*0018*/ 	.short	0x0002
        /*001a*/ 	.short	0x0064
        /*001c*/ 	.short	0x0082
	.zero		2


//--------------------- .nv.info                  --------------------------
	.section	.nv.info,"",@"SHT_CUDA_INFO"
	.align	4


	//----- nvinfo : EIATTR_REGCOUNT
	.align		4
        /*0000*/ 	.byte	0x04, 0x2f
        /*0002*/ 	.short	(.L_1 - .L_0)
	.align		4
.L_0:
        /*0004*/ 	.word	index@(_Z11relu_kernelPiS_PFiiE)
        /*0008*/ 	.word	0x00000018


	//----- nvinfo : EIATTR_FRAME_SIZE
	.align		4
.L_1:
        /*000c*/ 	.byte	0x04, 0x11
        /*000e*/ 	.short	(.L_3 - .L_2)
	.align		4
.L_2:
        /*0010*/ 	.word	index@(_Z11relu_kernelPiS_PFiiE)
        /*0014*/ 	.word	0x00000000


	//----- nvinfo : EIATTR_MIN_STACK_SIZE
	.align		4
.L_3:
        /*0018*/ 	.byte	0x04, 0x12
        /*001a*/ 	.short	(.L_5 - .L_4)
	.align		4
.L_4:
        /*001c*/ 	.word	index@(_Z11relu_kernelPiS_PFiiE)
        /*0020*/ 	.word	0x00000000
.L_5:


//--------------------- .nv.compat                --------------------------
	.section	.nv.compat,"",@"SHT_CUDA_COMPAT_INFO"
	.align	4
        /*0000*/ 	.byte	0x02, 0x09, 0x00, 0x00, 0x02, 0x02, 0x01, 0x00, 0x02, 0x05, 0x05, 0x00, 0x03, 0x07, 0x01, 0x01
        /*0010*/ 	.byte	0x02, 0x03, 0x00, 0x00, 0x02, 0x06, 0x01, 0x00, 0x04, 0x0b, 0x08, 0x00, 0x09, 0x00, 0x00, 0x00
        /*0020*/ 	.byte	0x00, 0x00, 0x00, 0x00


//--------------------- .nv.info._Z11relu_kernelPiS_PFiiE --------------------------
	.section	.nv.info._Z11relu_kernelPiS_PFiiE,"",@"SHT_CUDA_INFO"
	.sectionflags	@""
	.align	4


	//----- nvinfo : EIATTR_CUDA_API_VERSION
	.align		4
        /*0000*/ 	.byte	0x04, 0x37
        /*0002*/ 	.short	(.L_7 - .L_6)
.L_6:
        /*0004*/ 	.word	0x00000082


	//----- nvinfo : EIATTR_KPARAM_INFO
	.align		4
.L_7:
        /*0008*/ 	.byte	0x04, 0x17
        /*000a*/ 	.short	(.L_9 - .L_8)
.L_8:
        /*000c*/ 	.word	0x00000000
        /*0010*/ 	.short	0x0002
        /*0012*/ 	.short	0x0010
        /*0014*/ 	.byte	0x00, 0xf5, 0x21, 0x00


	//----- nvinfo : EIATTR_KPARAM_INFO
	.align		4
.L_9:
        /*0018*/ 	.byte	0x04, 0x17
        /*001a*/ 	.short	(.L_11 - .L_10)
.L_10:
        /*001c*/ 	.word	0x00000000
        /*0020*/ 	.short	0x0001
        /*0022*/ 	.short	0x0008
        /*0024*/ 	.byte	0x00, 0xf5, 0x21, 0x00


	//----- nvinfo : EIATTR_KPARAM_INFO
	.align		4
.L_11:
        /*0028*/ 	.byte	0x04, 0x17
        /*002a*/ 	.short	(.L_13 - .L_12)
.L_12:
        /*002c*/ 	.word	0x00000000
        /*0030*/ 	.short	0x0000
        /*0032*/ 	.short	0x0000
        /*0034*/ 	.byte	0x00, 0xf5, 0x21, 0x00


	//----- nvinfo : EIATTR_SPARSE_MMA_MASK
	.align		4
.L_13:
        /*0038*/ 	.byte	0x03, 0x50
        /*003a*/ 	.short	0x0000


	//----- nvinfo : EIATTR_MAXREG_COUNT
	.align		4
        /*003c*/ 	.byte	0x03, 0x1b
        /*003e*/ 	.short	0x00ff


	//----- nvinfo : EIATTR_MERCURY_ISA_VERSION
	.align		4
        /*0040*/ 	.byte	0x03, 0x5f
        /*0042*/ 	.short	0x0101


	//----- nvinfo : EIATTR_VRC_CTA_INIT_COUNT
	.align		4
        /*0044*/ 	.byte	0x02, 0x4a
	.zero		1
	.zero		1


	//----- nvinfo : EIATTR_EXIT_INSTR_OFFSETS
	.align		4
        /*0048*/ 	.byte	0x04, 0x1c
        /*004a*/ 	.short	(.L_15 - .L_14)


	//   ....[0]....
.L_14:
        /*004c*/ 	.word	0x000000e0


	//----- nvinfo : EIATTR_CBANK_PARAM_SIZE
	.align		4
.L_15:
        /*0050*/ 	.byte	0x03, 0x19
        /*0052*/ 	.short	0x0018


	//----- nvinfo : EIATTR_PARAM_CBANK
	.align		4
        /*0054*/ 	.byte	0x04, 0x0a
        /*0056*/ 	.short	(.L_17 - .L_16)
	.align		4
.L_16:
        /*0058*/ 	.word	index@(.nv.constant0._Z11relu_kernelPiS_PFiiE)
        /*005c*/ 	.short	0x0380
        /*005e*/ 	.short	0x0018


	//----- nvinfo : EIATTR_SW_WAR
	.align		4
.L_17:
        /*0060*/ 	.byte	0x04, 0x36
        /*0062*/ 	.short	(.L_19 - .L_18)
.L_18:
        /*0064*/ 	.word	0x00000008
.L_19:


//--------------------- .nv.callgraph             --------------------------
	.section	.nv.callgraph,"",@"SHT_CUDA_CALLGRAPH"
	.align	4
	.sectionentsize	8
	.align		4
        /*0000*/ 	.word	0x00000000
	.align		4
        /*0004*/ 	.word	0xffffffff
	.align		4
        /*0008*/ 	.word	0x00000000
	.align		4
        /*000c*/ 	.word	0xfffffffe
	.align		4
        /*0010*/ 	.word	0x00000000
	.align		4
        /*0014*/ 	.word	0xfffffffd
	.align		4
        /*0018*/ 	.word	0x00000000
	.align		4
        /*001c*/ 	.word	0xfffffffc


//--------------------- .text._Z11relu_kernelPiS_PFiiE --------------------------
	.section	.text._Z11relu_kernelPiS_PFiiE,"ax",@progbits
	.align	128
        .global         _Z11relu_kernelPiS_PFiiE
        .type           _Z11relu_kernelPiS_PFiiE,@function
        .size           _Z11relu_kernelPiS_PFiiE,(.L_x_1 - _Z11relu_kernelPiS_PFiiE)
        .other          _Z11relu_kernelPiS_PFiiE,@"STO_CUDA_ENTRY STV_DEFAULT"
_Z11relu_kernelPiS_PFiiE:
.text._Z11relu_kernelPiS_PFiiE:
[----:B------:R-:W-:Y:S01]  /*0000*/  LDC R1, c[0x0][0x37c] ;  /* 0x0000df00ff017b82 */ /* 0x000fe20000000800 */
[----:B------:R-:W0:Y:S07]  /*0010*/  S2R R2, SR_TID.X ;  /* 0x0000000000027919 */ /* 0x000e2e0000002100 */
[----:B------:R-:W0:Y:S01]  /*0020*/  LDC.64 R4, c[0x0][0x380] ;  /* 0x0000e000ff047b82 */ /* 0x000e220000000a00 */
[----:B------:R-:W1:Y:S07]  /*0030*/  LDCU.64 UR36, c[0x0][0x358] ;  /* 0x00006b00ff2477ac */ /* 0x000e6e0008000a00 */
[----:B------:R-:W2:Y:S01]  /*0040*/  LDC.64 R6, c[0x0][0x390] ;  /* 0x0000e400ff067b82 */ /* 0x000ea20000000a00 */
[----:B0-----:R-:W-:-:S06]  /*0050*/  IMAD.WIDE.U32 R4, R2, 0x4, R4 ;  /* 0x0000000402047825 */ /* 0x001fcc00078e0004 */
[----:B-1----:R0:W5:Y:S01]  /*0060*/  LDG.E R4, desc[UR36][R4.64] ;  /* 0x0000002404047981 */ /* 0x002162000c1e1900 */
[----:B------:R-:W-:Y:S01]  /*0070*/  NOP ;  /* 0x0000000000007918 */ /* 0x000fe20000000000 */
[----:B------:R-:W-:Y:S01]  /*0080*/  HFMA2 R21, -RZ, RZ, 0, 0 ;  /* 0x00000000ff157431 */ /* 0x000fe200000001ff */
[----:B--2---:R-:W-:-:S07]  /*0090*/  MOV R20, 0xb0 ;  /* 0x000000b000147802 */ /* 0x004fce0000000f00 */
[----:B0----5:R-:W-:Y:S05]  /*00a0*/  CALL.REL.NOINC R6 `(_Z11relu_kernelPiS_PFiiE) ;  /* 0xfffffffc06d47344 */ /* 0x021fea0003c3ffff */
[----:B------:R-:W0:Y:S02]  /*00b0*/  LDC.64 R6, c[0x0][0x388] ;  /* 0x0000e200ff067b82 */ /* 0x000e240000000a00 */
[----:B0-----:R-:W-:-:S05]  /*00c0*/  IMAD.WIDE.U32 R2, R2, 0x4, R6 ;  /* 0x0000000402027825 */ /* 0x001fca00078e0006 */
[----:B------:R-:W-:Y:S01]  /*00d0*/  STG.E desc[UR36][R2.64], R4 ;  /* 0x0000000402007986 */ /* 0x000fe2000c101924 */
[----:B------:R-:W-:Y:S05]  /*00e0*/  EXIT ;  /* 0x000000000000794d */ /* 0x000fea0003800000 */
.L_x_0:
[----:B------:R-:W-:-:S00]  /*00f0*/  BRA `(.L_x_0) ;  /* 0xfffffffc00fc7947 */ /* 0x000fc0000383ffff */
[----:B------:R-:W-:-:S00]  /*0100*/  NOP ;  /* 0x0000000000007918 */ /* 0x000fc00000000000 */
[----:B------:R-:W-:-:S00]  /*0110*/  NOP ;  /* 0x0000000000007918 */ /* 0x000fc00000000000 */
[----:B------:R-:W-:-:S00]  /*0120*/  NOP ;  /* 0x0000000000007918 */ /* 0x000fc00000000000 */
[----:B------:R-:W-:-:S00]  /*0130*/  NOP ;  /* 0x0000000000007918 */ /* 0x000fc00000000000 */
[----:B------:R-:W-:-:S00]  /*0140*/  NOP ;  /* 0x0000000000007918 */ /* 0x000fc00000000000 */
[----:B------:R-:W-:-:S00]  /*0150*/  NOP ;  /* 0x0000000000007918 */ /* 0x000fc00000000000 */
[----:B------:R-:W-:-:S00]  /*0160*/  NOP ;  /* 0x0000000000007918 */ /* 0x000fc00000000000 */
[----:B------:R-:W-:-:S00]  /*0170*/  NOP ;  /* 0x0000000000007918 */ /* 0x000fc00000000000 */
.L_x_1:


//--------------------- .nv.shared.reserved.0     --------------------------
	.section	.nv.shared.reserved.0,"aw",@nobits
	.weak		__nv_reservedSMEM_offset_0_alias
	.size		__nv_reservedSMEM_offset_0_alias, 0, 64
	.other		__nv_reservedSMEM_offset_0_alias,@"STO_CUDA_RESERVED_SHARED STV_DEFAULT"
__nv_reservedSMEM_offset_0_alias:
	.zero		0
	.zero		64


//--------------------- .nv.constant0._Z11relu_kernelPiS_PFiiE --------------------------
	.section	.nv.constant0._Z11relu_kernelPiS_PFiiE,"a",@progbits
	.sectionflags	@""
	.align	4
.nv.constant0._Z11relu_kernelPiS_PFiiE:
	.zero		920


//--------------------- SYMBOLS --------------------------

	.type		.nv.reservedSmem.offset0,@object
	.size		.nv.reservedSmem.offset0,0x4
